	.headerflags	@"EF_CUDA_TEXMODE_UNIFIED EF_CUDA_64BIT_ADDRESS EF_CUDA_ACCELERATORS EF_CUDA_SM90 EF_CUDA_VIRTUAL_SM(EF_CUDA_SM90)"
	.elftype	@"ET_EXEC"


//--------------------- .nv.info                  --------------------------
	.section	.nv.info,"",@"SHT_CUDA_INFO"
	.align	4


	//----- nvinfo : EIATTR_REGCOUNT
	.align		4
        /*0000*/ 	.byte	0x04, 0x2f
        /*0002*/ 	.short	(.L_3 - .L_2)
	.align		4
.L_2:
        /*0004*/ 	.word	index@(triton_poi_fused__native_batch_norm_legit_no_training_leaky_relu_0)
        /*0008*/ 	.word	0x00000010


	//----- nvinfo : EIATTR_MIN_STACK_SIZE
	.align		4
.L_3:
        /*000c*/ 	.byte	0x04, 0x12
        /*000e*/ 	.short	(.L_5 - .L_4)
	.align		4
.L_4:
        /*0010*/ 	.word	index@(triton_poi_fused__native_batch_norm_legit_no_training_leaky_relu_0)
        /*0014*/ 	.word	0x00000000


	//----- nvinfo : EIATTR_FRAME_SIZE
	.align		4
.L_5:
        /*0018*/ 	.byte	0x04, 0x11
        /*001a*/ 	.short	(.L_7 - .L_6)
	.align		4
.L_6:
        /*001c*/ 	.word	index@(triton_poi_fused__native_batch_norm_legit_no_training_leaky_relu_0)
        /*0020*/ 	.word	0x00000000


	//----- nvinfo : EIATTR_MIN_STACK_SIZE
	.align		4
.L_7:
        /*0024*/ 	.byte	0x04, 0x12
        /*0026*/ 	.short	(.L_9 - .L_8)
	.align		4
.L_8:
        /*0028*/ 	.word	index@(triton_poi_fused__native_batch_norm_legit_no_training_leaky_relu_0)
        /*002c*/ 	.word	0x00000000
.L_9:


//--------------------- .nv.info.triton_poi_fused__native_batch_norm_legit_no_training_leaky_relu_0 --------------------------
	.section	.nv.info.triton_poi_fused__native_batch_norm_legit_no_training_leaky_relu_0,"",@"SHT_CUDA_INFO"
	.sectionflags	@""
	.align	4


	//----- nvinfo : EIATTR_CUDA_API_VERSION
	.align		4
        /*0000*/ 	.byte	0x04, 0x37
        /*0002*/ 	.short	(.L_11 - .L_10)
.L_10:
        /*0004*/ 	.word	0x0000007c


	//----- nvinfo : EIATTR_KPARAM_INFO
	.align		4
.L_11:
        /*0008*/ 	.byte	0x04, 0x17
        /*000a*/ 	.short	(.L_13 - .L_12)
.L_12:
        /*000c*/ 	.word	0x00000000
        /*0010*/ 	.short	0x0006
        /*0012*/ 	.short	0x0030
        /*0014*/ 	.byte	0x00, 0xf0, 0x11, 0x00


	//----- nvinfo : EIATTR_KPARAM_INFO
	.align		4
.L_13:
        /*0018*/ 	.byte	0x04, 0x17
        /*001a*/ 	.short	(.L_15 - .L_14)
.L_14:
        /*001c*/ 	.word	0x00000000
        /*0020*/ 	.short	0x0005
        /*0022*/ 	.short	0x0028
        /*0024*/ 	.byte	0x00, 0xf4, 0x21, 0x00


	//----- nvinfo : EIATTR_KPARAM_INFO
	.align		4
.L_15:
        /*0028*/ 	.byte	0x04, 0x17
        /*002a*/ 	.short	(.L_17 - .L_16)
.L_16:
        /*002c*/ 	.word	0x00000000
        /*0030*/ 	.short	0x0004
        /*0032*/ 	.short	0x0020
        /*0034*/ 	.byte	0x00, 0xf4, 0x21, 0x00


	//----- nvinfo : EIATTR_KPARAM_INFO
	.align		4
.L_17:
        /*0038*/ 	.byte	0x04, 0x17
        /*003a*/ 	.short	(.L_19 - .L_18)
.L_18:
        /*003c*/ 	.word	0x00000000
        /*0040*/ 	.short	0x0003
        /*0042*/ 	.short	0x0018
        /*0044*/ 	.byte	0x00, 0xf4, 0x21, 0x00


	//----- nvinfo : EIATTR_KPARAM_INFO
	.align		4
.L_19:
        /*0048*/ 	.byte	0x04, 0x17
        /*004a*/ 	.short	(.L_21 - .L_20)
.L_20:
        /*004c*/ 	.word	0x00000000
        /*0050*/ 	.short	0x0002
        /*0052*/ 	.short	0x0010
        /*0054*/ 	.byte	0x00, 0xf4, 0x21, 0x00


	//----- nvinfo : EIATTR_KPARAM_INFO
	.align		4
.L_21:
        /*0058*/ 	.byte	0x04, 0x17
        /*005a*/ 	.short	(.L_23 - .L_22)
.L_22:
        /*005c*/ 	.word	0x00000000
        /*0060*/ 	.short	0x0001
        /*0062*/ 	.short	0x0008
        /*0064*/ 	.byte	0x00, 0xf4, 0x21, 0x00


	//----- nvinfo : EIATTR_KPARAM_INFO
	.align		4
.L_23:
        /*0068*/ 	.byte	0x04, 0x17
        /*006a*/ 	.short	(.L_25 - .L_24)
.L_24:
        /*006c*/ 	.word	0x00000000
        /*0070*/ 	.short	0x0000
        /*0072*/ 	.short	0x0000
        /*0074*/ 	.byte	0x00, 0xf4, 0x21, 0x00


	//----- nvinfo : EIATTR_SPARSE_MMA_MASK
	.align		4
.L_25:
        /*0078*/ 	.byte	0x03, 0x50
        /*007a*/ 	.short	0x0000


	//----- nvinfo : EIATTR_MAXREG_COUNT
	.align		4
        /*007c*/ 	.byte	0x03, 0x1b
        /*007e*/ 	.short	0x00ff


	//----- nvinfo : EIATTR_EXIT_INSTR_OFFSETS
	.align		4
        /*0080*/ 	.byte	0x04, 0x1c
        /*0082*/ 	.short	(.L_27 - .L_26)


	//   ....[0]....
.L_26:
        /*0084*/ 	.word	0x00000350


	//----- nvinfo : EIATTR_REQNTID
	.align		4
.L_27:
        /*0088*/ 	.byte	0x04, 0x10
        /*008a*/ 	.short	(.L_29 - .L_28)
.L_28:
        /*008c*/ 	.word	0x00000080
        /*0090*/ 	.word	0x00000001
        /*0094*/ 	.word	0x00000001


	//----- nvinfo : EIATTR_CBANK_PARAM_SIZE
	.align		4
.L_29:
        /*0098*/ 	.byte	0x03, 0x19
        /*009a*/ 	.short	0x0034


	//----- nvinfo : EIATTR_PARAM_CBANK
	.align		4
        /*009c*/ 	.byte	0x04, 0x0a
        /*009e*/ 	.short	(.L_31 - .L_30)
	.align		4
.L_30:
        /*00a0*/ 	.word	index@(.nv.constant0.triton_poi_fused__native_batch_norm_legit_no_training_leaky_relu_0)
        /*00a4*/ 	.short	0x0210
        /*00a6*/ 	.short	0x0034


	//----- nvinfo : EIATTR_SW_WAR
	.align		4
.L_31:
        /*00a8*/ 	.byte	0x04, 0x36
        /*00aa*/ 	.short	(.L_33 - .L_32)
.L_32:
        /*00ac*/ 	.word	0x00000008
.L_33:


//--------------------- .nv.callgraph             --------------------------
	.section	.nv.callgraph,"",@"SHT_CUDA_CALLGRAPH"
	.align	4
	.sectionentsize	8
	.align		4
        /*0000*/ 	.word	0x00000000
	.align		4
        /*0004*/ 	.word	0xffffffff
	.align		4
        /*0008*/ 	.word	0x00000000
	.align		4
        /*000c*/ 	.word	0xfffffffe
	.align		4
        /*0010*/ 	.word	0x00000000
	.align		4
        /*0014*/ 	.word	0xfffffffd
	.align		4
        /*0018*/ 	.word	0x00000000
	.align		4
        /*001c*/ 	.word	0xfffffffc


//--------------------- .nv.constant4             --------------------------
	.section	.nv.constant4,"a",@progbits
	.align	8
	.align		8
.nv.constant4:
        /*0000*/ 	.dword	_$_str
	.align		8
        /*0008*/ 	.dword	_$_str_$_2


//--------------------- .text.triton_poi_fused__native_batch_norm_legit_no_training_leaky_relu_0 --------------------------
	.section	.text.triton_poi_fused__native_batch_norm_legit_no_training_leaky_relu_0,"ax",@progbits
	.align	128
        .global         triton_poi_fused__native_batch_norm_legit_no_training_leaky_relu_0
        .type           triton_poi_fused__native_batch_norm_legit_no_training_leaky_relu_0,@function
        .size           triton_poi_fused__native_batch_norm_legit_no_training_leaky_relu_0,(.L_x_1 - triton_poi_fused__native_batch_norm_legit_no_training_leaky_relu_0)
        .other          triton_poi_fused__native_batch_norm_legit_no_training_leaky_relu_0,@"STO_CUDA_ENTRY STV_DEFAULT"
triton_poi_fused__native_batch_norm_legit_no_training_leaky_relu_0:
.text.triton_poi_fused__native_batch_norm_legit_no_training_leaky_relu_0:
[----:B------:R-:W-:Y:S01]  /*0000*/  LDC R1, c[0x0][0x28] ;  /* 0x00000a00ff017b82 */ /* 0x000fe20000000800 */
[----:B------:R-:W1:Y:S07]  /*0010*/  S2R R0, SR_TID.X ;  /* 0x0000000000007919 */ /* 0x000e6e0000002100 */
[----:B------:R-:W2:Y:S01]  /*0020*/  LDC.64 R6, c[0x0][0x228] ;  /* 0x00008a00ff067b82 */ /* 0x000ea20000000a00 */
[----:B------:R-:W-:Y:S01]  /*0030*/  ULDC.64 UR4, c[0x0][0x208] ;  /* 0x0000820000047ab9 */ /* 0x000fe20000000a00 */
[----:B------:R-:W3:Y:S06]  /*0040*/  S2R R5, SR_CTAID.X ;  /* 0x0000000000057919 */ /* 0x000eec0000002500 */
[----:B------:R-:W4:Y:S08]  /*0050*/  LDC.64 R8, c[0x0][0x230] ;  /* 0x00008c00ff087b82 */ /* 0x000f300000000a00 */
[----:B------:R-:W5:Y:S01]  /*0060*/  LDC.64 R10, c[0x0][0x238] ;  /* 0x00008e00ff0a7b82 */ /* 0x000f620000000a00 */
[----:B-1----:R-:W-:-:S02]  /*0070*/  SHF.L.U32 R0, R0, 0x1, RZ ;  /* 0x0000000100007819 */ /* 0x002fc400000006ff */
[----:B---3--:R-:W-:Y:S02]  /*0080*/  SHF.R.S32.HI R3, RZ, 0x17, R5 ;  /* 0x00000017ff037819 */ /* 0x008fe40000011405 */
[----:B------:R-:W-:Y:S02]  /*0090*/  LOP3.LUT R0, R0, 0xfe, RZ, 0xc0, !PT ;  /* 0x000000fe00007812 */ /* 0x000fe400078ec0ff */
[----:B------:R-:W-:Y:S02]  /*00a0*/  SGXT R3, R3, 0x1 ;  /* 0x000000010303781a */ /* 0x000fe40000000200 */
[----:B------:R-:W-:Y:S02]  /*00b0*/  LEA R0, R5, R0, 0x8 ;  /* 0x0000000005007211 */ /* 0x000fe400078e40ff */
[----:B------:R-:W1:Y:S02]  /*00c0*/  LDC.64 R4, c[0x0][0x220] ;  /* 0x00008800ff047b82 */ /* 0x000e640000000a00 */
[----:B------:R-:W-:-:S04]  /*00d0*/  LEA.HI R3, R3, R0, RZ, 0xc ;  /* 0x0000000003037211 */ /* 0x000fc800078f60ff */
[----:B------:R-:W-:-:S04]  /*00e0*/  SHF.R.S32.HI R3, RZ, 0xc, R3 ;  /* 0x0000000cff037819 */ /* 0x000fc80000011403 */
[----:B------:R-:W-:-:S04]  /*00f0*/  LEA.HI R2, R3, R3, RZ, 0x2 ;  /* 0x0000000303027211 */ /* 0x000fc800078f10ff */
[----:B------:R-:W-:-:S04]  /*0100*/  LOP3.LUT R2, R2, 0xfffffffc, RZ, 0xc0, !PT ;  /* 0xfffffffc02027812 */ /* 0x000fc800078ec0ff */
[----:B------:R-:W-:Y:S02]  /*0110*/  IADD3 R13, R3, -R2, RZ ;  /* 0x80000002030d7210 */ /* 0x000fe40007ffe0ff */
[----:B------:R-:W3:Y:S03]  /*0120*/  LDC.64 R2, c[0x0][0x218] ;  /* 0x00008600ff027b82 */ /* 0x000ee60000000a00 */
[----:B--2---:R-:W-:-:S06]  /*0130*/  IMAD.WIDE R6, R13, 0x4, R6 ;  /* 0x000000040d067825 */ /* 0x004fcc00078e0206 */
[----:B------:R-:W2:Y:S01]  /*0140*/  LDG.E.EL R6, desc[UR4][R6.64] ;  /* 0x0000000406067981 */ /* 0x000ea2000c2e1900 */
[----:B-1----:R-:W-:-:S06]  /*0150*/  IMAD.WIDE R4, R13, 0x4, R4 ;  /* 0x000000040d047825 */ /* 0x002fcc00078e0204 */
[----:B------:R-:W2:Y:S01]  /*0160*/  LDG.E.EL R4, desc[UR4][R4.64] ;  /* 0x0000000404047981 */ /* 0x000ea2000c2e1900 */
[----:B---3--:R-:W-:-:S06]  /*0170*/  IMAD.WIDE R2, R0, 0x4, R2 ;  /* 0x0000000400027825 */ /* 0x008fcc00078e0202 */
[----:B------:R-:W3:Y:S01]  /*0180*/  LDG.E.64 R2, desc[UR4][R2.64] ;  /* 0x0000000402027981 */ /* 0x000ee2000c1e1b00 */
[----:B----4-:R-:W-:-:S04]  /*0190*/  IMAD.WIDE R8, R13, 0x4, R8 ;  /* 0x000000040d087825 */ /* 0x010fc800078e0208 */
[----:B-----5:R-:W-:Y:S02]  /*01a0*/  IMAD.WIDE R10, R13, 0x4, R10 ;  /* 0x000000040d0a7825 */ /* 0x020fe400078e020a */
[----:B------:R-:W4:Y:S04]  /*01b0*/  LDG.E.EL R8, desc[UR4][R8.64] ;  /* 0x0000000408087981 */ /* 0x000f28000c2e1900 */
[----:B------:R-:W4:Y:S01]  /*01c0*/  LDG.E.EL R11, desc[UR4][R10.64] ;  /* 0x000000040a0b7981 */ /* 0x000f22000c2e1900 */
[----:B------:R-:W-:Y:S01]  /*01d0*/  HFMA2.MMA R12, -RZ, RZ, 1.625, 0 ;  /* 0x3e800000ff0c7435 */ /* 0x000fe200000001ff */
[----:B--2---:R-:W-:-:S04]  /*01e0*/  FADD R6, R6, 9.9999997473787516356e-06 ;  /* 0x3727c5ac06067421 */ /* 0x004fc80000000000 */
[----:B------:R-:W1:Y:S02]  /*01f0*/  MUFU.SQRT R7, R6 ;  /* 0x0000000600077308 */ /* 0x000e640000002000 */
[C---:B-1----:R-:W-:Y:S02]  /*0200*/  FSETP.GT.AND P0, PT, R7.reuse, 8.50705917302346158658e+37, PT ;  /* 0x7e8000000700780b */ /* 0x042fe40003f04000 */
[----:B------:R-:W-:-:S11]  /*0210*/  FSETP.GEU.AND P1, PT, R7, 1.175494350822287508e-38, PT ;  /* 0x008000000700780b */ /* 0x000fd60003f2e000 */
[----:B------:R-:W-:-:S04]  /*0220*/  @P0 FMUL R7, R7, 0.25 ;  /* 0x3e80000007070820 */ /* 0x000fc80000400000 */
[----:B------:R-:W-:-:S06]  /*0230*/  @!P1 FMUL R7, R7, 16777216 ;  /* 0x4b80000007079820 */ /* 0x000fcc0000400000 */
[----:B------:R-:W1:Y:S01]  /*0240*/  MUFU.RCP R7, R7 ;  /* 0x0000000700077308 */ /* 0x000e620000001000 */
[----:B------:R-:W-:Y:S01]  /*0250*/  FSEL R12, R12, 1, P0 ;  /* 0x3f8000000c0c7808 */ /* 0x000fe20000000000 */
[----:B---3--:R-:W-:-:S04]  /*0260*/  FADD R5, R3, -R4 ;  /* 0x8000000403057221 */ /* 0x008fc80000000000 */
[----:B------:R-:W-:Y:S01]  /*0270*/  @!P1 FMUL R12, R12, 16777216 ;  /* 0x4b8000000c0c9820 */ /* 0x000fe20000400000 */
[----:B------:R-:W-:Y:S02]  /*0280*/  FADD R4, R2, -R4 ;  /* 0x8000000402047221 */ /* 0x000fe40000000000 */
[----:B------:R-:W2:Y:S01]  /*0290*/  LDC.64 R2, c[0x0][0x210] ;  /* 0x00008400ff027b82 */ /* 0x000ea20000000a00 */
[----:B-1----:R-:W-:-:S04]  /*02a0*/  FMUL R12, R7, R12 ;  /* 0x0000000c070c7220 */ /* 0x002fc80000400000 */
[-C--:B------:R-:W-:Y:S01]  /*02b0*/  FMUL R4, R4, R12.reuse ;  /* 0x0000000c04047220 */ /* 0x080fe20000400000 */
[----:B------:R-:W-:-:S03]  /*02c0*/  FMUL R12, R5, R12 ;  /* 0x0000000c050c7220 */ /* 0x000fc60000400000 */
[C-C-:B----4-:R-:W-:Y:S01]  /*02d0*/  FFMA R4, R8.reuse, R4, R11.reuse ;  /* 0x0000000408047223 */ /* 0x150fe2000000000b */
[----:B------:R-:W-:-:S04]  /*02e0*/  FFMA R5, R8, R12, R11 ;  /* 0x0000000c08057223 */ /* 0x000fc8000000000b */
[----:B------:R-:W-:Y:S02]  /*02f0*/  FSETP.GT.AND P0, PT, R4, RZ, PT ;  /* 0x000000ff0400720b */ /* 0x000fe40003f04000 */
[----:B------:R-:W-:Y:S01]  /*0300*/  FSETP.GT.AND P1, PT, R5, RZ, PT ;  /* 0x000000ff0500720b */ /* 0x000fe20003f24000 */
[----:B--2---:R-:W-:-:S10]  /*0310*/  IMAD.WIDE R2, R0, 0x4, R2 ;  /* 0x0000000400027825 */ /* 0x004fd400078e0202 */
[----:B------:R-:W-:Y:S02]  /*0320*/  @!P0 FMUL R4, R4, 0.10000000149011611938 ;  /* 0x3dcccccd04048820 */ /* 0x000fe40000400000 */
[----:B------:R-:W-:-:S05]  /*0330*/  @!P1 FMUL R5, R5, 0.10000000149011611938 ;  /* 0x3dcccccd05059820 */ /* 0x000fca0000400000 */
[----:B------:R-:W-:Y:S01]  /*0340*/  STG.E.64 desc[UR4][R2.64], R4 ;  /* 0x0000000402007986 */ /* 0x000fe2000c101b04 */
[----:B------:R-:W-:Y:S05]  /*0350*/  EXIT ;  /* 0x000000000000794d */ /* 0x000fea0003800000 */
.L_x_0:
[----:B------:R-:W-:-:S00]  /*0360*/  BRA `(.L_x_0) ;  /* 0xfffffffc00fc7947 */ /* 0x000fc0000383ffff */
[----:B------:R-:W-:-:S00]  /*0370*/  NOP ;  /* 0x0000000000007918 */ /* 0x000fc00000000000 */
        /* <DEDUP_REMOVED lines=8> */
.L_x_1:


//--------------------- .nv.global.init           --------------------------
	.section	.nv.global.init,"aw",@progbits
.nv.global.init:
	.type		_$_str,@object
	.size		_$_str,(_$_str_$_2 - _$_str)
_$_str:
        /*0000*/ 	.byte	0x5f, 0x5f, 0x43, 0x55, 0x44, 0x41, 0x5f, 0x46, 0x54, 0x5a, 0x00
	.type		_$_str_$_2,@object
	.size		_$_str_$_2,(.L_1 - _$_str_$_2)
_$_str_$_2:
        /*000b*/ 	.byte	0x5f, 0x5f, 0x43, 0x55, 0x44, 0x41, 0x5f, 0x50, 0x52, 0x45, 0x43, 0x5f, 0x53, 0x51, 0x52, 0x54
        /*001b*/ 	.byte	0x00
.L_1:


//--------------------- .nv.constant0.triton_poi_fused__native_batch_norm_legit_no_training_leaky_relu_0 --------------------------
	.section	.nv.constant0.triton_poi_fused__native_batch_norm_legit_no_training_leaky_relu_0,"a",@progbits
	.sectionflags	@""
	.align	4
.nv.constant0.triton_poi_fused__native_batch_norm_legit_no_training_leaky_relu_0:
	.zero		580
